//
// Generated by NVIDIA NVVM Compiler
//
// Compiler Build ID: CL-36424714
// Cuda compilation tools, release 13.0, V13.0.88
// Based on NVVM 20.0.0
//

.version 9.0
.target sm_100
.address_size 64

	// .globl	_Z6arrAddPfS_S_

.visible .entry _Z6arrAddPfS_S_(
	.param .u64 .ptr .align 1 _Z6arrAddPfS_S__param_0,
	.param .u64 .ptr .align 1 _Z6arrAddPfS_S__param_1,
	.param .u64 .ptr .align 1 _Z6arrAddPfS_S__param_2
)
{
	.reg .b32 	%r<5>;
	.reg .b32 	%f<4>;
	.reg .b64 	%rd<11>;

	ld.param.u64 	%rd1, [_Z6arrAddPfS_S__param_0];
	ld.param.u64 	%rd2, [_Z6arrAddPfS_S__param_1];
	ld.param.u64 	%rd3, [_Z6arrAddPfS_S__param_2];
	cvta.to.global.u64 	%rd4, %rd3;
	cvta.to.global.u64 	%rd5, %rd2;
	cvta.to.global.u64 	%rd6, %rd1;
	mov.u32 	%r1, %ctaid.x;
	mov.u32 	%r2, %ntid.x;
	mov.u32 	%r3, %tid.x;
	mad.lo.s32 	%r4, %r1, %r2, %r3;
	mul.wide.s32 	%rd7, %r4, 4;
	add.s64 	%rd8, %rd6, %rd7;
	ld.global.f32 	%f1, [%rd8];
	add.s64 	%rd9, %rd5, %rd7;
	ld.global.f32 	%f2, [%rd9];
	add.f32 	%f3, %f1, %f2;
	add.s64 	%rd10, %rd4, %rd7;
	st.global.f32 	[%rd10], %f3;
	ret;

}


// ===== COMPILED SASS (sm_100) =====

	.target	sm_100

	.elftype	@"ET_EXEC"


//--------------------- .note.nv.tkinfo           --------------------------
	.section	.note.nv.tkinfo,"",@"SHT_NOTE"
	.sectionflags	@"SHF_NOTE_NV_TKINFO"
	.tkinfo
        /*0018*/ 	.word	0x00000002
        /*0030*/ 	.string	""
        /*0030*/ 	.string	"ptxas"
        /*0030*/ 	.string	"Cuda compilation tools, release 13.0, V13.0.88"
        /*0030*/ 	.string	"Build cuda_13.0.r13.0/compiler.36424714_0"
        /*0030*/ 	.string	"-arch sm_100 -m 64 "



//--------------------- .note.nv.cuinfo           --------------------------
	.section	.note.nv.cuinfo,"",@"SHT_NOTE"
	.sectionflags	@"SHF_NOTE_NV_CUINFO"
        /*0018*/ 	.short	0x0002
        /*001a*/ 	.short	0x0064
        /*001c*/ 	.short	0x0082
	.zero		2


//--------------------- .nv.info                  --------------------------
	.section	.nv.info,"",@"SHT_CUDA_INFO"
	.align	4


	//----- nvinfo : EIATTR_REGCOUNT
	.align		4
        /*0000*/ 	.byte	0x04, 0x2f
        /*0002*/ 	.short	(.L_1 - .L_0)
	.align		4
.L_0:
        /*0004*/ 	.word	index@(_Z6arrAddPfS_S_)
        /*0008*/ 	.word	0x0000000c


	//----- nvinfo : EIATTR_FRAME_SIZE
	.align		4
.L_1:
        /*000c*/ 	.byte	0x04, 0x11
        /*000e*/ 	.short	(.L_3 - .L_2)
	.align		4
.L_2:
        /*0010*/ 	.word	index@(_Z6arrAddPfS_S_)
        /*0014*/ 	.word	0x00000000


	//----- nvinfo : EIATTR_MIN_STACK_SIZE
	.align		4
.L_3:
        /*0018*/ 	.byte	0x04, 0x12
        /*001a*/ 	.short	(.L_5 - .L_4)
	.align		4
.L_4:
        /*001c*/ 	.word	index@(_Z6arrAddPfS_S_)
        /*0020*/ 	.word	0x00000000
.L_5:


//--------------------- .nv.compat                --------------------------
	.section	.nv.compat,"",@"SHT_CUDA_COMPAT_INFO"
	.align	4
        /*0000*/ 	.byte	0x02, 0x09, 0x00, 0x00, 0x02, 0x02, 0x01, 0x00, 0x02, 0x05, 0x05, 0x00, 0x03, 0x07, 0x01, 0x01
        /*0010*/ 	.byte	0x02, 0x03, 0x00, 0x00, 0x02, 0x06, 0x01, 0x00, 0x04, 0x0b, 0x08, 0x00, 0x09, 0x00, 0x00, 0x00
        /*0020*/ 	.byte	0x00, 0x00, 0x00, 0x00


//--------------------- .nv.info._Z6arrAddPfS_S_  --------------------------
	.section	.nv.info._Z6arrAddPfS_S_,"",@"SHT_CUDA_INFO"
	.sectionflags	@""
	.align	4


	//----- nvinfo : EIATTR_CUDA_API_VERSION
	.align		4
        /*0000*/ 	.byte	0x04, 0x37
        /*0002*/ 	.short	(.L_7 - .L_6)
.L_6:
        /*0004*/ 	.word	0x00000082


	//----- nvinfo : EIATTR_KPARAM_INFO
	.align		4
.L_7:
        /*0008*/ 	.byte	0x04, 0x17
        /*000a*/ 	.short	(.L_9 - .L_8)
.L_8:
        /*000c*/ 	.word	0x00000000
        /*0010*/ 	.short	0x0002
        /*0012*/ 	.short	0x0010
        /*0014*/ 	.byte	0x00, 0xf5, 0x21, 0x00


	//----- nvinfo : EIATTR_KPARAM_INFO
	.align		4
.L_9:
        /*0018*/ 	.byte	0x04, 0x17
        /*001a*/ 	.short	(.L_11 - .L_10)
.L_10:
        /*001c*/ 	.word	0x00000000
        /*0020*/ 	.short	0x0001
        /*0022*/ 	.short	0x0008
        /*0024*/ 	.byte	0x00, 0xf5, 0x21, 0x00


	//----- nvinfo : EIATTR_KPARAM_INFO
	.align		4
.L_11:
        /*0028*/ 	.byte	0x04, 0x17
        /*002a*/ 	.short	(.L_13 - .L_12)
.L_12:
        /*002c*/ 	.word	0x00000000
        /*0030*/ 	.short	0x0000
        /*0032*/ 	.short	0x0000
        /*0034*/ 	.byte	0x00, 0xf5, 0x21, 0x00


	//----- nvinfo : EIATTR_SPARSE_MMA_MASK
	.align		4
.L_13:
        /*0038*/ 	.byte	0x03, 0x50
        /*003a*/ 	.short	0x0000


	//----- nvinfo : EIATTR_MAXREG_COUNT
	.align		4
        /*003c*/ 	.byte	0x03, 0x1b
        /*003e*/ 	.short	0x00ff


	//----- nvinfo : EIATTR_MERCURY_ISA_VERSION
	.align		4
        /*0040*/ 	.byte	0x03, 0x5f
        /*0042*/ 	.short	0x0101


	//----- nvinfo : EIATTR_VRC_CTA_INIT_COUNT
	.align		4
        /*0044*/ 	.byte	0x02, 0x4a
	.zero		1
	.zero		1


	//----- nvinfo : EIATTR_EXIT_INSTR_OFFSETS
	.align		4
        /*0048*/ 	.byte	0x04, 0x1c
        /*004a*/ 	.short	(.L_15 - .L_14)


	//   ....[0]....
.L_14:
        /*004c*/ 	.word	0x00000100


	//----- nvinfo : EIATTR_CBANK_PARAM_SIZE
	.align		4
.L_15:
        /*0050*/ 	.byte	0x03, 0x19
        /*0052*/ 	.short	0x0018


	//----- nvinfo : EIATTR_PARAM_CBANK
	.align		4
        /*0054*/ 	.byte	0x04, 0x0a
        /*0056*/ 	.short	(.L_17 - .L_16)
	.align		4
.L_16:
        /*0058*/ 	.word	index@(.nv.constant0._Z6arrAddPfS_S_)
        /*005c*/ 	.short	0x0380
        /*005e*/ 	.short	0x0018


	//----- nvinfo : EIATTR_SW_WAR
	.align		4
.L_17:
        /*0060*/ 	.byte	0x04, 0x36
        /*0062*/ 	.short	(.L_19 - .L_18)
.L_18:
        /*0064*/ 	.word	0x00000008
.L_19:


//--------------------- .nv.callgraph             --------------------------
	.section	.nv.callgraph,"",@"SHT_CUDA_CALLGRAPH"
	.align	4
	.sectionentsize	8
	.align		4
        /*0000*/ 	.word	0x00000000
	.align		4
        /*0004*/ 	.word	0xffffffff
	.align		4
        /*0008*/ 	.word	0x00000000
	.align		4
        /*000c*/ 	.word	0xfffffffe
	.align		4
        /*0010*/ 	.word	0x00000000
	.align		4
        /*0014*/ 	.word	0xfffffffd
	.align		4
        /*0018*/ 	.word	0x00000000
	.align		4
        /*001c*/ 	.word	0xfffffffc


//--------------------- .text._Z6arrAddPfS_S_     --------------------------
	.section	.text._Z6arrAddPfS_S_,"ax",@progbits
	.align	128
        .global         _Z6arrAddPfS_S_
        .type           _Z6arrAddPfS_S_,@function
        .size           _Z6arrAddPfS_S_,(.L_x_1 - _Z6arrAddPfS_S_)
        .other          _Z6arrAddPfS_S_,@"STO_CUDA_ENTRY STV_DEFAULT"
_Z6arrAddPfS_S_:
.text._Z6arrAddPfS_S_:
[----:B------:R-:W-:Y:S01]  /*0000*/  LDC R1, c[0x0][0x37c] ;  /* 0x0000df00ff017b82 */ /* 0x000fe20000000800 */
[----:B------:R-:W0:Y:S07]  /*0010*/  S2R R0, SR_TID.X ;  /* 0x0000000000007919 */ /* 0x000e2e0000002100 */
[----:B------:R-:W0:Y:S01]  /*0020*/  S2UR UR6, SR_CTAID.X ;  /* 0x00000000000679c3 */ /* 0x000e220000002500 */
[----:B------:R-:W1:Y:S07]  /*0030*/  LDCU.64 UR4, c[0x0][0x358] ;  /* 0x00006b00ff0477ac */ /* 0x000e6e0008000a00 */
[----:B------:R-:W0:Y:S08]  /*0040*/  LDC R9, c[0x0][0x360] ;  /* 0x0000d800ff097b82 */ /* 0x000e300000000800 */
[----:B------:R-:W2:Y:S08]  /*0050*/  LDC.64 R2, c[0x0][0x380] ;  /* 0x0000e000ff027b82 */ /* 0x000eb00000000a00 */
[----:B------:R-:W3:Y:S01]  /*0060*/  LDC.64 R4, c[0x0][0x388] ;  /* 0x0000e200ff047b82 */ /* 0x000ee20000000a00 */
[----:B0-----:R-:W-:-:S07]  /*0070*/  IMAD R9, R9, UR6, R0 ;  /* 0x0000000609097c24 */ /* 0x001fce000f8e0200 */
[----:B------:R-:W0:Y:S01]  /*0080*/  LDC.64 R6, c[0x0][0x390] ;  /* 0x0000e400ff067b82 */ /* 0x000e220000000a00 */
[----:B--2---:R-:W-:-:S06]  /*0090*/  IMAD.WIDE R2, R9, 0x4, R2 ;  /* 0x0000000409027825 */ /* 0x004fcc00078e0202 */
[----:B-1----:R-:W2:Y:S01]  /*00a0*/  LDG.E R2, desc[UR4][R2.64] ;  /* 0x0000000402027981 */ /* 0x002ea2000c1e1900 */
[----:B---3--:R-:W-:-:S06]  /*00b0*/  IMAD.WIDE R4, R9, 0x4, R4 ;  /* 0x0000000409047825 */ /* 0x008fcc00078e0204 */
[----:B------:R-:W2:Y:S01]  /*00c0*/  LDG.E R5, desc[UR4][R4.64] ;  /* 0x0000000404057981 */ /* 0x000ea2000c1e1900 */
[----:B0-----:R-:W-:-:S04]  /*00d0*/  IMAD.WIDE R6, R9, 0x4, R6 ;  /* 0x0000000409067825 */ /* 0x001fc800078e0206 */
[----:B--2---:R-:W-:-:S05]  /*00e0*/  FADD R9, R2, R5 ;  /* 0x0000000502097221 */ /* 0x004fca0000000000 */
[----:B------:R-:W-:Y:S01]  /*00f0*/  STG.E desc[UR4][R6.64], R9 ;  /* 0x0000000906007986 */ /* 0x000fe2000c101904 */
[----:B------:R-:W-:Y:S05]  /*0100*/  EXIT ;  /* 0x000000000000794d */ /* 0x000fea0003800000 */
.L_x_0:
[----:B------:R-:W-:-:S00]  /*0110*/  BRA `(.L_x_0) ;  /* 0xfffffffc00fc7947 */ /* 0x000fc0000383ffff */
[----:B------:R-:W-:-:S00]  /*0120*/  NOP ;  /* 0x0000000000007918 */ /* 0x000fc00000000000 */
        /* <DEDUP_REMOVED lines=13> */
.L_x_1:


//--------------------- .nv.shared.reserved.0     --------------------------
	.section	.nv.shared.reserved.0,"aw",@nobits
	.weak		__nv_reservedSMEM_offset_0_alias
	.size		__nv_reservedSMEM_offset_0_alias, 0, 64
	.other		__nv_reservedSMEM_offset_0_alias,@"STO_CUDA_RESERVED_SHARED STV_DEFAULT"
__nv_reservedSMEM_offset_0_alias:
	.zero		0
	.zero		64


//--------------------- .nv.constant0._Z6arrAddPfS_S_ --------------------------
	.section	.nv.constant0._Z6arrAddPfS_S_,"a",@progbits
	.sectionflags	@""
	.align	4
.nv.constant0._Z6arrAddPfS_S_:
	.zero		920


//--------------------- SYMBOLS --------------------------

	.type		.nv.reservedSmem.offset0,@object
	.size		.nv.reservedSmem.offset0,0x4
